//
// Generated by NVIDIA NVVM Compiler
//
// Compiler Build ID: CL-36424714
// Cuda compilation tools, release 13.0, V13.0.88
// Based on NVVM 20.0.0
//

.version 9.0
.target sm_100
.address_size 64

	// .globl	_Z18vecMulMatrixKernelPfS_S_i

.visible .entry _Z18vecMulMatrixKernelPfS_S_i(
	.param .u64 .ptr .align 1 _Z18vecMulMatrixKernelPfS_S_i_param_0,
	.param .u64 .ptr .align 1 _Z18vecMulMatrixKernelPfS_S_i_param_1,
	.param .u64 .ptr .align 1 _Z18vecMulMatrixKernelPfS_S_i_param_2,
	.param .u32 _Z18vecMulMatrixKernelPfS_S_i_param_3
)
{
	.reg .pred 	%p<10>;
	.reg .b32 	%r<40>;
	.reg .b32 	%f<67>;
	.reg .b64 	%rd<67>;

	ld.param.u64 	%rd14, [_Z18vecMulMatrixKernelPfS_S_i_param_0];
	ld.param.u64 	%rd15, [_Z18vecMulMatrixKernelPfS_S_i_param_1];
	ld.param.u32 	%r18, [_Z18vecMulMatrixKernelPfS_S_i_param_3];
	cvta.to.global.u64 	%rd1, %rd15;
	cvta.to.global.u64 	%rd2, %rd14;
	mov.u32 	%r19, %tid.x;
	mov.u32 	%r20, %ntid.x;
	mov.u32 	%r21, %ctaid.x;
	mad.lo.s32 	%r1, %r20, %r21, %r19;
	mov.u32 	%r22, %tid.y;
	mov.u32 	%r23, %ntid.y;
	mov.u32 	%r24, %ctaid.y;
	mad.lo.s32 	%r2, %r23, %r24, %r22;
	max.s32 	%r25, %r2, %r1;
	setp.ge.s32 	%p1, %r25, %r18;
	@%p1 bra 	$L__BB0_13;
	mul.lo.s32 	%r3, %r18, %r2;
	and.b32  	%r4, %r18, 7;
	setp.lt.u32 	%p2, %r18, 8;
	mov.f32 	%f66, 0f00000000;
	mov.b32 	%r38, 0;
	@%p2 bra 	$L__BB0_4;
	and.b32  	%r38, %r18, 2147483640;
	neg.s32 	%r36, %r38;
	mul.wide.s32 	%rd16, %r18, 4;
	add.s64 	%rd3, %rd1, %rd16;
	shl.b32 	%r7, %r18, 3;
	mul.wide.s32 	%rd17, %r18, 8;
	add.s64 	%rd4, %rd1, %rd17;
	mul.wide.s32 	%rd18, %r18, 12;
	add.s64 	%rd5, %rd1, %rd18;
	mul.wide.s32 	%rd19, %r18, 16;
	add.s64 	%rd6, %rd1, %rd19;
	mul.wide.s32 	%rd20, %r18, 20;
	add.s64 	%rd7, %rd1, %rd20;
	mul.wide.s32 	%rd21, %r18, 24;
	add.s64 	%rd8, %rd1, %rd21;
	mul.wide.s32 	%rd22, %r18, 28;
	add.s64 	%rd9, %rd1, %rd22;
	mul.wide.u32 	%rd23, %r3, 4;
	add.s64 	%rd24, %rd23, %rd2;
	add.s64 	%rd66, %rd24, 16;
	mov.f32 	%f66, 0f00000000;
	mov.u32 	%r35, %r1;
$L__BB0_3:
	.pragma "nounroll";
	mul.wide.s32 	%rd25, %r35, 4;
	add.s64 	%rd26, %rd3, %rd25;
	add.s64 	%rd27, %rd4, %rd25;
	add.s64 	%rd28, %rd5, %rd25;
	add.s64 	%rd29, %rd6, %rd25;
	add.s64 	%rd30, %rd7, %rd25;
	add.s64 	%rd31, %rd8, %rd25;
	add.s64 	%rd32, %rd9, %rd25;
	add.s64 	%rd33, %rd1, %rd25;
	ld.global.f32 	%f16, [%rd66+-16];
	ld.global.f32 	%f17, [%rd33];
	fma.rn.f32 	%f18, %f16, %f17, %f66;
	ld.global.f32 	%f19, [%rd66+-12];
	ld.global.f32 	%f20, [%rd26];
	fma.rn.f32 	%f21, %f19, %f20, %f18;
	ld.global.f32 	%f22, [%rd66+-8];
	ld.global.f32 	%f23, [%rd27];
	fma.rn.f32 	%f24, %f22, %f23, %f21;
	ld.global.f32 	%f25, [%rd66+-4];
	ld.global.f32 	%f26, [%rd28];
	fma.rn.f32 	%f27, %f25, %f26, %f24;
	ld.global.f32 	%f28, [%rd66];
	ld.global.f32 	%f29, [%rd29];
	fma.rn.f32 	%f30, %f28, %f29, %f27;
	ld.global.f32 	%f31, [%rd66+4];
	ld.global.f32 	%f32, [%rd30];
	fma.rn.f32 	%f33, %f31, %f32, %f30;
	ld.global.f32 	%f34, [%rd66+8];
	ld.global.f32 	%f35, [%rd31];
	fma.rn.f32 	%f36, %f34, %f35, %f33;
	ld.global.f32 	%f37, [%rd66+12];
	ld.global.f32 	%f38, [%rd32];
	fma.rn.f32 	%f66, %f37, %f38, %f36;
	add.s32 	%r36, %r36, 8;
	add.s32 	%r35, %r35, %r7;
	add.s64 	%rd66, %rd66, 32;
	setp.ne.s32 	%p3, %r36, 0;
	@%p3 bra 	$L__BB0_3;
$L__BB0_4:
	setp.eq.s32 	%p4, %r4, 0;
	@%p4 bra 	$L__BB0_12;
	and.b32  	%r13, %r18, 3;
	setp.lt.u32 	%p5, %r4, 4;
	@%p5 bra 	$L__BB0_7;
	add.s32 	%r27, %r38, %r3;
	mul.wide.u32 	%rd34, %r27, 4;
	add.s64 	%rd35, %rd2, %rd34;
	ld.global.f32 	%f40, [%rd35];
	mad.lo.s32 	%r28, %r38, %r18, %r1;
	mul.wide.s32 	%rd36, %r28, 4;
	add.s64 	%rd37, %rd1, %rd36;
	ld.global.f32 	%f41, [%rd37];
	fma.rn.f32 	%f42, %f40, %f41, %f66;
	cvt.u64.u32 	%rd38, %r3;
	cvt.u64.u32 	%rd39, %r38;
	add.s64 	%rd40, %rd39, %rd38;
	shl.b64 	%rd41, %rd40, 2;
	add.s64 	%rd42, %rd2, %rd41;
	ld.global.f32 	%f43, [%rd42+4];
	mul.wide.s32 	%rd43, %r18, 4;
	add.s64 	%rd44, %rd37, %rd43;
	ld.global.f32 	%f44, [%rd44];
	fma.rn.f32 	%f45, %f43, %f44, %f42;
	ld.global.f32 	%f46, [%rd42+8];
	add.s64 	%rd45, %rd44, %rd43;
	ld.global.f32 	%f47, [%rd45];
	fma.rn.f32 	%f48, %f46, %f47, %f45;
	ld.global.f32 	%f49, [%rd42+12];
	add.s64 	%rd46, %rd45, %rd43;
	ld.global.f32 	%f50, [%rd46];
	fma.rn.f32 	%f66, %f49, %f50, %f48;
	add.s32 	%r38, %r38, 4;
$L__BB0_7:
	setp.eq.s32 	%p6, %r13, 0;
	@%p6 bra 	$L__BB0_12;
	setp.eq.s32 	%p7, %r13, 1;
	@%p7 bra 	$L__BB0_10;
	add.s32 	%r29, %r38, %r3;
	mul.wide.u32 	%rd47, %r29, 4;
	add.s64 	%rd48, %rd2, %rd47;
	ld.global.f32 	%f52, [%rd48];
	mad.lo.s32 	%r30, %r38, %r18, %r1;
	mul.wide.s32 	%rd49, %r30, 4;
	add.s64 	%rd50, %rd1, %rd49;
	ld.global.f32 	%f53, [%rd50];
	fma.rn.f32 	%f54, %f52, %f53, %f66;
	cvt.u64.u32 	%rd51, %r3;
	cvt.u64.u32 	%rd52, %r38;
	add.s64 	%rd53, %rd52, %rd51;
	shl.b64 	%rd54, %rd53, 2;
	add.s64 	%rd55, %rd2, %rd54;
	ld.global.f32 	%f55, [%rd55+4];
	mul.wide.s32 	%rd56, %r18, 4;
	add.s64 	%rd57, %rd50, %rd56;
	ld.global.f32 	%f56, [%rd57];
	fma.rn.f32 	%f66, %f55, %f56, %f54;
	add.s32 	%r38, %r38, 2;
$L__BB0_10:
	and.b32  	%r31, %r18, 1;
	setp.eq.b32 	%p8, %r31, 1;
	not.pred 	%p9, %p8;
	@%p9 bra 	$L__BB0_12;
	add.s32 	%r32, %r38, %r3;
	mul.wide.u32 	%rd58, %r32, 4;
	add.s64 	%rd59, %rd2, %rd58;
	ld.global.f32 	%f57, [%rd59];
	mad.lo.s32 	%r33, %r38, %r18, %r1;
	mul.wide.s32 	%rd60, %r33, 4;
	add.s64 	%rd61, %rd1, %rd60;
	ld.global.f32 	%f58, [%rd61];
	fma.rn.f32 	%f66, %f57, %f58, %f66;
$L__BB0_12:
	ld.param.u64 	%rd65, [_Z18vecMulMatrixKernelPfS_S_i_param_2];
	add.s32 	%r34, %r3, %r1;
	cvta.to.global.u64 	%rd62, %rd65;
	mul.wide.s32 	%rd63, %r34, 4;
	add.s64 	%rd64, %rd62, %rd63;
	st.global.f32 	[%rd64], %f66;
$L__BB0_13:
	ret;

}


// ===== COMPILED SASS (sm_100) =====

	.target	sm_100

	.elftype	@"ET_EXEC"


//--------------------- .note.nv.tkinfo           --------------------------
	.section	.note.nv.tkinfo,"",@"SHT_NOTE"
	.sectionflags	@"SHF_NOTE_NV_TKINFO"
	.tkinfo
        /*0018*/ 	.word	0x00000002
        /*0030*/ 	.string	""
        /*0030*/ 	.string	"ptxas"
        /*0030*/ 	.string	"Cuda compilation tools, release 13.0, V13.0.88"
        /*0030*/ 	.string	"Build cuda_13.0.r13.0/compiler.36424714_0"
        /*0030*/ 	.string	"-arch sm_100 -m 64 "



//--------------------- .note.nv.cuinfo           --------------------------
	.section	.note.nv.cuinfo,"",@"SHT_NOTE"
	.sectionflags	@"SHF_NOTE_NV_CUINFO"
        /*0018*/ 	.short	0x0002
        /*001a*/ 	.short	0x0064
        /*001c*/ 	.short	0x0082
	.zero		2


//--------------------- .nv.info                  --------------------------
	.section	.nv.info,"",@"SHT_CUDA_INFO"
	.align	4


	//----- nvinfo : EIATTR_REGCOUNT
	.align		4
        /*0000*/ 	.byte	0x04, 0x2f
        /*0002*/ 	.short	(.L_1 - .L_0)
	.align		4
.L_0:
        /*0004*/ 	.word	index@(_Z18vecMulMatrixKernelPfS_S_i)
        /*0008*/ 	.word	0x0000001e


	//----- nvinfo : EIATTR_FRAME_SIZE
	.align		4
.L_1:
        /*000c*/ 	.byte	0x04, 0x11
        /*000e*/ 	.short	(.L_3 - .L_2)
	.align		4
.L_2:
        /*0010*/ 	.word	index@(_Z18vecMulMatrixKernelPfS_S_i)
        /*0014*/ 	.word	0x00000000


	//----- nvinfo : EIATTR_MIN_STACK_SIZE
	.align		4
.L_3:
        /*0018*/ 	.byte	0x04, 0x12
        /*001a*/ 	.short	(.L_5 - .L_4)
	.align		4
.L_4:
        /*001c*/ 	.word	index@(_Z18vecMulMatrixKernelPfS_S_i)
        /*0020*/ 	.word	0x00000000
.L_5:


//--------------------- .nv.compat                --------------------------
	.section	.nv.compat,"",@"SHT_CUDA_COMPAT_INFO"
	.align	4
        /*0000*/ 	.byte	0x02, 0x09, 0x00, 0x00, 0x02, 0x02, 0x01, 0x00, 0x02, 0x05, 0x05, 0x00, 0x03, 0x07, 0x01, 0x01
        /*0010*/ 	.byte	0x02, 0x03, 0x00, 0x00, 0x02, 0x06, 0x01, 0x00, 0x04, 0x0b, 0x08, 0x00, 0x09, 0x00, 0x00, 0x00
        /*0020*/ 	.byte	0x00, 0x00, 0x00, 0x00


//--------------------- .nv.info._Z18vecMulMatrixKernelPfS_S_i --------------------------
	.section	.nv.info._Z18vecMulMatrixKernelPfS_S_i,"",@"SHT_CUDA_INFO"
	.sectionflags	@""
	.align	4


	//----- nvinfo : EIATTR_CUDA_API_VERSION
	.align		4
        /*0000*/ 	.byte	0x04, 0x37
        /*0002*/ 	.short	(.L_7 - .L_6)
.L_6:
        /*0004*/ 	.word	0x00000082


	//----- nvinfo : EIATTR_KPARAM_INFO
	.align		4
.L_7:
        /*0008*/ 	.byte	0x04, 0x17
        /*000a*/ 	.short	(.L_9 - .L_8)
.L_8:
        /*000c*/ 	.word	0x00000000
        /*0010*/ 	.short	0x0003
        /*0012*/ 	.short	0x0018
        /*0014*/ 	.byte	0x00, 0xf0, 0x11, 0x00


	//----- nvinfo : EIATTR_KPARAM_INFO
	.align		4
.L_9:
        /*0018*/ 	.byte	0x04, 0x17
        /*001a*/ 	.short	(.L_11 - .L_10)
.L_10:
        /*001c*/ 	.word	0x00000000
        /*0020*/ 	.short	0x0002
        /*0022*/ 	.short	0x0010
        /*0024*/ 	.byte	0x00, 0xf5, 0x21, 0x00


	//----- nvinfo : EIATTR_KPARAM_INFO
	.align		4
.L_11:
        /*0028*/ 	.byte	0x04, 0x17
        /*002a*/ 	.short	(.L_13 - .L_12)
.L_12:
        /*002c*/ 	.word	0x00000000
        /*0030*/ 	.short	0x0001
        /*0032*/ 	.short	0x0008
        /*0034*/ 	.byte	0x00, 0xf5, 0x21, 0x00


	//----- nvinfo : EIATTR_KPARAM_INFO
	.align		4
.L_13:
        /*0038*/ 	.byte	0x04, 0x17
        /*003a*/ 	.short	(.L_15 - .L_14)
.L_14:
        /*003c*/ 	.word	0x00000000
        /*0040*/ 	.short	0x0000
        /*0042*/ 	.short	0x0000
        /*0044*/ 	.byte	0x00, 0xf5, 0x21, 0x00


	//----- nvinfo : EIATTR_SPARSE_MMA_MASK
	.align		4
.L_15:
        /*0048*/ 	.byte	0x03, 0x50
        /*004a*/ 	.short	0x0000


	//----- nvinfo : EIATTR_MAXREG_COUNT
	.align		4
        /*004c*/ 	.byte	0x03, 0x1b
        /*004e*/ 	.short	0x00ff


	//----- nvinfo : EIATTR_MERCURY_ISA_VERSION
	.align		4
        /*0050*/ 	.byte	0x03, 0x5f
        /*0052*/ 	.short	0x0101


	//----- nvinfo : EIATTR_VRC_CTA_INIT_COUNT
	.align		4
        /*0054*/ 	.byte	0x02, 0x4a
	.zero		1
	.zero		1


	//----- nvinfo : EIATTR_EXIT_INSTR_OFFSETS
	.align		4
        /*0058*/ 	.byte	0x04, 0x1c
        /*005a*/ 	.short	(.L_17 - .L_16)


	//   ....[0]....
.L_16:
        /*005c*/ 	.word	0x000000c0


	//   ....[1]....
        /*0060*/ 	.word	0x00000a90


	//----- nvinfo : EIATTR_CBANK_PARAM_SIZE
	.align		4
.L_17:
        /*0064*/ 	.byte	0x03, 0x19
        /*0066*/ 	.short	0x001c


	//----- nvinfo : EIATTR_PARAM_CBANK
	.align		4
        /*0068*/ 	.byte	0x04, 0x0a
        /*006a*/ 	.short	(.L_19 - .L_18)
	.align		4
.L_18:
        /*006c*/ 	.word	index@(.nv.constant0._Z18vecMulMatrixKernelPfS_S_i)
        /*0070*/ 	.short	0x0380
        /*0072*/ 	.short	0x001c


	//----- nvinfo : EIATTR_SW_WAR
	.align		4
.L_19:
        /*0074*/ 	.byte	0x04, 0x36
        /*0076*/ 	.short	(.L_21 - .L_20)
.L_20:
        /*0078*/ 	.word	0x00000008
.L_21:


//--------------------- .nv.callgraph             --------------------------
	.section	.nv.callgraph,"",@"SHT_CUDA_CALLGRAPH"
	.align	4
	.sectionentsize	8
	.align		4
        /*0000*/ 	.word	0x00000000
	.align		4
        /*0004*/ 	.word	0xffffffff
	.align		4
        /*0008*/ 	.word	0x00000000
	.align		4
        /*000c*/ 	.word	0xfffffffe
	.align		4
        /*0010*/ 	.word	0x00000000
	.align		4
        /*0014*/ 	.word	0xfffffffd
	.align		4
        /*0018*/ 	.word	0x00000000
	.align		4
        /*001c*/ 	.word	0xfffffffc


//--------------------- .text._Z18vecMulMatrixKernelPfS_S_i --------------------------
	.section	.text._Z18vecMulMatrixKernelPfS_S_i,"ax",@progbits
	.align	128
        .global         _Z18vecMulMatrixKernelPfS_S_i
        .type           _Z18vecMulMatrixKernelPfS_S_i,@function
        .size           _Z18vecMulMatrixKernelPfS_S_i,(.L_x_5 - _Z18vecMulMatrixKernelPfS_S_i)
        .other          _Z18vecMulMatrixKernelPfS_S_i,@"STO_CUDA_ENTRY STV_DEFAULT"
_Z18vecMulMatrixKernelPfS_S_i:
.text._Z18vecMulMatrixKernelPfS_S_i:
[----:B------:R-:W-:Y:S01]  /*0000*/  LDC R1, c[0x0][0x37c] ;  /* 0x0000df00ff017b82 */ /* 0x000fe20000000800 */
[----:B------:R-:W0:Y:S01]  /*0010*/  S2R R0, SR_TID.X ;  /* 0x0000000000007919 */ /* 0x000e220000002100 */
[----:B------:R-:W0:Y:S01]  /*0020*/  LDCU UR4, c[0x0][0x360] ;  /* 0x00006c00ff0477ac */ /* 0x000e220008000800 */
[----:B------:R-:W0:Y:S01]  /*0030*/  S2R R3, SR_CTAID.X ;  /* 0x0000000000037919 */ /* 0x000e220000002500 */
[----:B------:R-:W1:Y:S01]  /*0040*/  LDCU UR5, c[0x0][0x364] ;  /* 0x00006c80ff0577ac */ /* 0x000e620008000800 */
[----:B------:R-:W1:Y:S01]  /*0050*/  S2R R13, SR_TID.Y ;  /* 0x00000000000d7919 */ /* 0x000e620000002200 */
[----:B------:R-:W2:Y:S01]  /*0060*/  LDCU UR20, c[0x0][0x398] ;  /* 0x00007300ff1477ac */ /* 0x000ea20008000800 */
[----:B------:R-:W1:Y:S01]  /*0070*/  S2R R2, SR_CTAID.Y ;  /* 0x0000000000027919 */ /* 0x000e620000002600 */
[----:B0-----:R-:W-:Y:S02]  /*0080*/  IMAD R0, R3, UR4, R0 ;  /* 0x0000000403007c24 */ /* 0x001fe4000f8e0200 */
[----:B-1----:R-:W-:-:S05]  /*0090*/  IMAD R13, R2, UR5, R13 ;  /* 0x00000005020d7c24 */ /* 0x002fca000f8e020d */
[----:B------:R-:W-:-:S04]  /*00a0*/  VIMNMX R2, PT, PT, R0, R13, !PT ;  /* 0x0000000d00027248 */ /* 0x000fc80007fe0100 */
[----:B--2---:R-:W-:-:S13]  /*00b0*/  ISETP.GE.AND P0, PT, R2, UR20, PT ;  /* 0x0000001402007c0c */ /* 0x004fda000bf06270 */
[----:B------:R-:W-:Y:S05]  /*00c0*/  @P0 EXIT ;  /* 0x000000000000094d */ /* 0x000fea0003800000 */
[----:B------:R-:W-:Y:S01]  /*00d0*/  UISETP.GE.U32.AND UP0, UPT, UR20, 0x8, UPT ;  /* 0x000000081400788c */ /* 0x000fe2000bf06070 */
[----:B------:R-:W-:Y:S02]  /*00e0*/  HFMA2 R12, -RZ, RZ, 0, 0 ;  /* 0x00000000ff0c7431 */ /* 0x000fe400000001ff */
[----:B------:R-:W-:Y:S01]  /*00f0*/  IMAD R13, R13, UR20, RZ ;  /* 0x000000140d0d7c24 */ /* 0x000fe2000f8e02ff */
[----:B------:R-:W-:Y:S01]  /*0100*/  UMOV UR4, URZ ;  /* 0x000000ff00047c82 */ /* 0x000fe20008000000 */
[----:B------:R-:W0:Y:S04]  /*0110*/  LDCU.64 UR18, c[0x0][0x358] ;  /* 0x00006b00ff1277ac */ /* 0x000e280008000a00 */
[----:B------:R-:W-:Y:S05]  /*0120*/  BRA.U !UP0, `(.L_x_0) ;  /* 0x0000000508047547 */ /* 0x000fea000b800000 */
[----:B------:R-:W1:Y:S01]  /*0130*/  LDCU.128 UR24, c[0x0][0x380] ;  /* 0x00007000ff1877ac */ /* 0x000e620008000c00 */
[----:B------:R-:W-:Y:S02]  /*0140*/  MOV R12, RZ ;  /* 0x000000ff000c7202 */ /* 0x000fe40000000f00 */
[----:B------:R-:W-:Y:S01]  /*0150*/  MOV R14, R0 ;  /* 0x00000000000e7202 */ /* 0x000fe20000000f00 */
[----:B------:R-:W-:-:S04]  /*0160*/  ULOP3.LUT UR4, UR20, 0x7ffffff8, URZ, 0xc0, !UPT ;  /* 0x7ffffff814047892 */ /* 0x000fc8000f8ec0ff */
[----:B------:R-:W-:Y:S01]  /*0170*/  UIADD3 UR5, UPT, UPT, -UR4, URZ, URZ ;  /* 0x000000ff04057290 */ /* 0x000fe2000fffe1ff */
[----:B-1----:R-:W-:Y:S01]  /*0180*/  MOV R2, UR24 ;  /* 0x0000001800027c02 */ /* 0x002fe20008000f00 */
[----:B------:R-:W-:Y:S01]  /*0190*/  UIMAD.WIDE UR6, UR20, 0x8, UR26 ;  /* 0x00000008140678a5 */ /* 0x000fe2000f8e021a */
[----:B------:R-:W-:Y:S01]  /*01a0*/  MOV R3, UR25 ;  /* 0x0000001900037c02 */ /* 0x000fe20008000f00 */
[----:B------:R-:W-:Y:S02]  /*01b0*/  UIMAD.WIDE UR8, UR20, 0xc, UR26 ;  /* 0x0000000c140878a5 */ /* 0x000fe4000f8e021a */
[----:B------:R-:W-:Y:S01]  /*01c0*/  UIMAD.WIDE UR10, UR20, 0x10, UR26 ;  /* 0x00000010140a78a5 */ /* 0x000fe2000f8e021a */
[----:B------:R-:W-:Y:S01]  /*01d0*/  IMAD.WIDE.U32 R2, R13, 0x4, R2 ;  /* 0x000000040d027825 */ /* 0x000fe200078e0002 */
[----:B------:R-:W-:Y:S02]  /*01e0*/  UIMAD.WIDE UR12, UR20, 0x14, UR26 ;  /* 0x00000014140c78a5 */ /* 0x000fe4000f8e021a */
[----:B------:R-:W-:Y:S01]  /*01f0*/  UIMAD.WIDE UR14, UR20, 0x18, UR26 ;  /* 0x00000018140e78a5 */ /* 0x000fe2000f8e021a */
[----:B------:R-:W-:Y:S01]  /*0200*/  IADD3 R2, P0, PT, R2, 0x10, RZ ;  /* 0x0000001002027810 */ /* 0x000fe20007f1e0ff */
[----:B------:R-:W-:-:S03]  /*0210*/  UIMAD.WIDE UR16, UR20, 0x1c, UR26 ;  /* 0x0000001c141078a5 */ /* 0x000fc6000f8e021a */
[----:B------:R-:W-:-:S09]  /*0220*/  IADD3.X R3, PT, PT, RZ, R3, RZ, P0, !PT ;  /* 0x00000003ff037210 */ /* 0x000fd200007fe4ff */
.L_x_1:
[----:B------:R-:W-:Y:S01]  /*0230*/  UIMAD.WIDE UR22, UR20, 0x4, UR26 ;  /* 0x00000004141678a5 */ /* 0x000fe2000f8e021a */
[----:B------:R-:W-:Y:S02]  /*0240*/  IMAD.MOV.U32 R23, RZ, RZ, 0x4 ;  /* 0x00000004ff177424 */ /* 0x000fe400078e00ff */
[----:B------:R-:W-:Y:S01]  /*0250*/  HFMA2 R11, -RZ, RZ, 0, 2.384185791015625e-07 ;  /* 0x00000004ff0b7431 */ /* 0x000fe200000001ff */
[----:B------:R-:W-:Y:S01]  /*0260*/  MOV R25, 0x4 ;  /* 0x0000000400197802 */ /* 0x000fe20000000f00 */
[----:B0-----:R-:W2:Y:S01]  /*0270*/  LDG.E R21, desc[UR18][R2.64+-0x10] ;  /* 0xfffff01202157981 */ /* 0x001ea2000c1e1900 */
[C---:B------:R-:W-:Y:S01]  /*0280*/  IMAD.WIDE R22, R14.reuse, R23, UR26 ;  /* 0x0000001a0e167e25 */ /* 0x040fe2000f8e0217 */
[----:B------:R-:W-:Y:S02]  /*0290*/  MOV R8, UR22 ;  /* 0x0000001600087c02 */ /* 0x000fe40008000f00 */
[----:B------:R-:W-:Y:S01]  /*02a0*/  MOV R9, UR23 ;  /* 0x0000001700097c02 */ /* 0x000fe20008000f00 */
[----:B------:R-:W3:Y:S02]  /*02b0*/  LDG.E R19, desc[UR18][R2.64+-0xc] ;  /* 0xfffff41202137981 */ /* 0x000ee4000c1e1900 */
[----:B------:R-:W-:-:S02]  /*02c0*/  IMAD.WIDE R8, R14, 0x4, R8 ;  /* 0x000000040e087825 */ /* 0x000fc400078e0208 */
[----:B------:R-:W2:Y:S01]  /*02d0*/  LDG.E R22, desc[UR18][R22.64] ;  /* 0x0000001216167981 */ /* 0x000ea2000c1e1900 */
[----:B------:R-:W-:Y:S01]  /*02e0*/  MOV R5, 0x4 ;  /* 0x0000000400057802 */ /* 0x000fe20000000f00 */
[C---:B------:R-:W-:Y:S02]  /*02f0*/  IMAD.WIDE R24, R14.reuse, R25, UR6 ;  /* 0x000000060e187e25 */ /* 0x040fe4000f8e0219 */
[----:B------:R0:W3:Y:S02]  /*0300*/  LDG.E R20, desc[UR18][R8.64] ;  /* 0x0000001208147981 */ /* 0x0000e4000c1e1900 */
[----:B------:R-:W-:Y:S02]  /*0310*/  IMAD.WIDE R10, R14, R11, UR8 ;  /* 0x000000080e0a7e25 */ /* 0x000fe4000f8e020b */
[----:B------:R-:W4:Y:S04]  /*0320*/  LDG.E R18, desc[UR18][R24.64] ;  /* 0x0000001218127981 */ /* 0x000f28000c1e1900 */
[----:B------:R-:W4:Y:S01]  /*0330*/  LDG.E R17, desc[UR18][R2.64+-0x8] ;  /* 0xfffff81202117981 */ /* 0x000f22000c1e1900 */
[----:B0-----:R-:W-:-:S02]  /*0340*/  HFMA2 R9, -RZ, RZ, 0, 2.384185791015625e-07 ;  /* 0x00000004ff097431 */ /* 0x001fc400000001ff */
[----:B------:R-:W-:Y:S01]  /*0350*/  IMAD.MOV.U32 R7, RZ, RZ, 0x4 ;  /* 0x00000004ff077424 */ /* 0x000fe200078e00ff */
[----:B------:R0:W5:Y:S01]  /*0360*/  LDG.E R16, desc[UR18][R10.64] ;  /* 0x000000120a107981 */ /* 0x000162000c1e1900 */
[----:B------:R-:W-:-:S03]  /*0370*/  IMAD.WIDE R4, R14, R5, UR10 ;  /* 0x0000000a0e047e25 */ /* 0x000fc6000f8e0205 */
[----:B------:R-:W5:Y:S01]  /*0380*/  LDG.E R15, desc[UR18][R2.64+-0x4] ;  /* 0xfffffc12020f7981 */ /* 0x000f62000c1e1900 */
[C---:B------:R-:W-:Y:S01]  /*0390*/  IMAD.WIDE R6, R14.reuse, R7, UR12 ;  /* 0x0000000c0e067e25 */ /* 0x040fe2000f8e0207 */
[----:B------:R-:W-:Y:S02]  /*03a0*/  MOV R27, 0x4 ;  /* 0x00000004001b7802 */ /* 0x000fe40000000f00 */
[----:B------:R1:W5:Y:S01]  /*03b0*/  LDG.E R4, desc[UR18][R4.64] ;  /* 0x0000001204047981 */ /* 0x000362000c1e1900 */
[----:B------:R-:W-:-:S03]  /*03c0*/  IMAD.WIDE R8, R14, R9, UR14 ;  /* 0x0000000e0e087e25 */ /* 0x000fc6000f8e0209 */
[----:B------:R-:W5:Y:S01]  /*03d0*/  LDG.E R23, desc[UR18][R2.64] ;  /* 0x0000001202177981 */ /* 0x000f62000c1e1900 */
[----:B0-----:R-:W-:-:S03]  /*03e0*/  IMAD.WIDE R10, R14, R27, UR16 ;  /* 0x000000100e0a7e25 */ /* 0x001fc6000f8e021b */
[----:B------:R-:W5:Y:S04]  /*03f0*/  LDG.E R7, desc[UR18][R6.64] ;  /* 0x0000001206077981 */ /* 0x000f68000c1e1900 */
[----:B------:R-:W5:Y:S04]  /*0400*/  LDG.E R24, desc[UR18][R2.64+0x4] ;  /* 0x0000041202187981 */ /* 0x000f68000c1e1900 */
[----:B------:R-:W5:Y:S04]  /*0410*/  LDG.E R8, desc[UR18][R8.64] ;  /* 0x0000001208087981 */ /* 0x000f68000c1e1900 */
[----:B------:R-:W5:Y:S04]  /*0420*/  LDG.E R25, desc[UR18][R2.64+0x8] ;  /* 0x0000081202197981 */ /* 0x000f68000c1e1900 */
[----:B------:R-:W5:Y:S04]  /*0430*/  LDG.E R10, desc[UR18][R10.64] ;  /* 0x000000120a0a7981 */ /* 0x000f68000c1e1900 */
[----:B------:R0:W5:Y:S01]  /*0440*/  LDG.E R27, desc[UR18][R2.64+0xc] ;  /* 0x00000c12021b7981 */ /* 0x000162000c1e1900 */
[----:B------:R-:W-:-:S04]  /*0450*/  UIADD3 UR5, UPT, UPT, UR5, 0x8, URZ ;  /* 0x0000000805057890 */ /* 0x000fc8000fffe0ff */
[----:B------:R-:W-:Y:S01]  /*0460*/  UISETP.NE.AND UP0, UPT, UR5, URZ, UPT ;  /* 0x000000ff0500728c */ /* 0x000fe2000bf05270 */
[----:B-1----:R-:W-:Y:S02]  /*0470*/  MOV R5, UR20 ;  /* 0x0000001400057c02 */ /* 0x002fe40008000f00 */
[----:B0-----:R-:W-:Y:S02]  /*0480*/  IADD3 R2, P0, PT, R2, 0x20, RZ ;  /* 0x0000002002027810 */ /* 0x001fe40007f1e0ff */
[----:B------:R-:W-:Y:S02]  /*0490*/  LEA R14, R5, R14, 0x3 ;  /* 0x0000000e050e7211 */ /* 0x000fe400078e18ff */
[----:B------:R-:W-:Y:S01]  /*04a0*/  IADD3.X R3, PT, PT, RZ, R3, RZ, P0, !PT ;  /* 0x00000003ff037210 */ /* 0x000fe200007fe4ff */
[----:B--2---:R-:W-:-:S04]  /*04b0*/  FFMA R22, R21, R22, R12 ;  /* 0x0000001615167223 */ /* 0x004fc8000000000c */
[----:B---3--:R-:W-:-:S04]  /*04c0*/  FFMA R20, R19, R20, R22 ;  /* 0x0000001413147223 */ /* 0x008fc80000000016 */
[----:B----4-:R-:W-:-:S04]  /*04d0*/  FFMA R18, R17, R18, R20 ;  /* 0x0000001211127223 */ /* 0x010fc80000000014 */
[----:B-----5:R-:W-:-:S04]  /*04e0*/  FFMA R16, R15, R16, R18 ;  /* 0x000000100f107223 */ /* 0x020fc80000000012 */
[----:B------:R-:W-:-:S04]  /*04f0*/  FFMA R23, R23, R4, R16 ;  /* 0x0000000417177223 */ /* 0x000fc80000000010 */
[----:B------:R-:W-:-:S04]  /*0500*/  FFMA R24, R24, R7, R23 ;  /* 0x0000000718187223 */ /* 0x000fc80000000017 */
[----:B------:R-:W-:-:S04]  /*0510*/  FFMA R8, R25, R8, R24 ;  /* 0x0000000819087223 */ /* 0x000fc80000000018 */
[----:B------:R-:W-:Y:S01]  /*0520*/  FFMA R12, R27, R10, R8 ;  /* 0x0000000a1b0c7223 */ /* 0x000fe20000000008 */
[----:B------:R-:W-:Y:S06]  /*0530*/  BRA.U UP0, `(.L_x_1) ;  /* 0xfffffffd003c7547 */ /* 0x000fec000b83ffff */
.L_x_0:
[----:B------:R-:W-:-:S04]  /*0540*/  ULOP3.LUT UR6, UR20, 0x7, URZ, 0xc0, !UPT ;  /* 0x0000000714067892 */ /* 0x000fc8000f8ec0ff */
[----:B------:R-:W-:-:S09]  /*0550*/  UISETP.NE.AND UP0, UPT, UR6, URZ, UPT ;  /* 0x000000ff0600728c */ /* 0x000fd2000bf05270 */
[----:B------:R-:W-:Y:S05]  /*0560*/  BRA.U !UP0, `(.L_x_2) ;  /* 0x0000000508387547 */ /* 0x000fea000b800000 */
[----:B------:R-:W-:Y:S02]  /*0570*/  UISETP.GE.U32.AND UP0, UPT, UR6, 0x4, UPT ;  /* 0x000000040600788c */ /* 0x000fe4000bf06070 */
[----:B------:R-:W-:-:S04]  /*0580*/  ULOP3.LUT UR5, UR20, 0x3, URZ, 0xc0, !UPT ;  /* 0x0000000314057892 */ /* 0x000fc8000f8ec0ff */
[----:B------:R-:W-:-:S03]  /*0590*/  UISETP.NE.AND UP1, UPT, UR5, URZ, UPT ;  /* 0x000000ff0500728c */ /* 0x000fc6000bf25270 */
[----:B------:R-:W-:Y:S08]  /*05a0*/  BRA.U !UP0, `(.L_x_3) ;  /* 0x00000001087c7547 */ /* 0x000ff0000b800000 */
[----:B------:R-:W1:Y:S01]  /*05b0*/  LDC.64 R6, c[0x0][0x388] ;  /* 0x0000e200ff067b82 */ /* 0x000e620000000a00 */
[----:B------:R-:W2:Y:S01]  /*05c0*/  LDCU.64 UR6, c[0x0][0x380] ;  /* 0x00007000ff0677ac */ /* 0x000ea20008000a00 */
[----:B------:R-:W-:Y:S01]  /*05d0*/  IMAD.U32 R9, RZ, RZ, UR4 ;  /* 0x00000004ff097e24 */ /* 0x000fe2000f8e00ff */
[C---:B------:R-:W-:Y:S02]  /*05e0*/  IADD3 R3, PT, PT, R13.reuse, UR4, RZ ;  /* 0x000000040d037c10 */ /* 0x040fe4000fffe0ff */
[----:B------:R-:W-:Y:S01]  /*05f0*/  IADD3 R10, P0, PT, R13, UR4, RZ ;  /* 0x000000040d0a7c10 */ /* 0x000fe2000ff1e0ff */
[----:B------:R-:W-:Y:S01]  /*0600*/  IMAD R9, R9, UR20, R0 ;  /* 0x0000001409097c24 */ /* 0x000fe2000f8e0200 */
[----:B------:R-:W-:Y:S01]  /*0610*/  MOV R11, UR20 ;  /* 0x00000014000b7c02 */ /* 0x000fe20008000f00 */
[----:B------:R-:W3:Y:S01]  /*0620*/  LDC.64 R4, c[0x0][0x380] ;  /* 0x0000e000ff047b82 */ /* 0x000ee20000000a00 */
[----:B------:R-:W-:Y:S01]  /*0630*/  MOV R15, UR20 ;  /* 0x00000014000f7c02 */ /* 0x000fe20008000f00 */
[----:B-1----:R-:W-:Y:S01]  /*0640*/  IMAD.WIDE R6, R9, 0x4, R6 ;  /* 0x0000000409067825 */ /* 0x002fe200078e0206 */
[----:B------:R-:W-:-:S05]  /*0650*/  MOV R9, UR20 ;  /* 0x0000001400097c02 */ /* 0x000fca0008000f00 */
[----:B------:R-:W-:Y:S02]  /*0660*/  IMAD.WIDE R8, R9, 0x4, R6 ;  /* 0x0000000409087825 */ /* 0x000fe400078e0206 */
[----:B0-----:R-:W4:Y:S02]  /*0670*/  LDG.E R6, desc[UR18][R6.64] ;  /* 0x0000001206067981 */ /* 0x001f24000c1e1900 */
[----:B---3--:R-:W-:Y:S01]  /*0680*/  IMAD.WIDE.U32 R4, R3, 0x4, R4 ;  /* 0x0000000403047825 */ /* 0x008fe200078e0004 */
[----:B------:R-:W-:Y:S01]  /*0690*/  IADD3.X R3, PT, PT, RZ, RZ, RZ, P0, !PT ;  /* 0x000000ffff037210 */ /* 0x000fe200007fe4ff */
[----:B------:R-:W3:Y:S01]  /*06a0*/  LDG.E R17, desc[UR18][R8.64] ;  /* 0x0000001208117981 */ /* 0x000ee2000c1e1900 */
[----:B--2---:R-:W-:-:S03]  /*06b0*/  LEA R2, P0, R10, UR6, 0x2 ;  /* 0x000000060a027c11 */ /* 0x004fc6000f8010ff */
[----:B------:R-:W4:Y:S01]  /*06c0*/  LDG.E R5, desc[UR18][R4.64] ;  /* 0x0000001204057981 */ /* 0x000f22000c1e1900 */
[----:B------:R-:W-:Y:S01]  /*06d0*/  LEA.HI.X R3, R10, UR7, R3, 0x2, P0 ;  /* 0x000000070a037c11 */ /* 0x000fe200080f1403 */
[----:B------:R-:W-:-:S04]  /*06e0*/  IMAD.WIDE R10, R11, 0x4, R8 ;  /* 0x000000040b0a7825 */ /* 0x000fc800078e0208 */
[----:B------:R-:W3:Y:S01]  /*06f0*/  LDG.E R16, desc[UR18][R2.64+0x4] ;  /* 0x0000041202107981 */ /* 0x000ee2000c1e1900 */
[----:B------:R-:W-:-:S03]  /*0700*/  IMAD.WIDE R14, R15, 0x4, R10 ;  /* 0x000000040f0e7825 */ /* 0x000fc600078e020a */
[----:B------:R-:W2:Y:S04]  /*0710*/  LDG.E R19, desc[UR18][R10.64] ;  /* 0x000000120a137981 */ /* 0x000ea8000c1e1900 */
[----:B------:R-:W2:Y:S04]  /*0720*/  LDG.E R18, desc[UR18][R2.64+0x8] ;  /* 0x0000081202127981 */ /* 0x000ea8000c1e1900 */
[----:B------:R-:W5:Y:S04]  /*0730*/  LDG.E R20, desc[UR18][R2.64+0xc] ;  /* 0x00000c1202147981 */ /* 0x000f68000c1e1900 */
[----:B------:R-:W5:Y:S01]  /*0740*/  LDG.E R14, desc[UR18][R14.64] ;  /* 0x000000120e0e7981 */ /* 0x000f62000c1e1900 */
[----:B------:R-:W-:Y:S01]  /*0750*/  UIADD3 UR4, UPT, UPT, UR4, 0x4, URZ ;  /* 0x0000000404047890 */ /* 0x000fe2000fffe0ff */
[----:B----4-:R-:W-:-:S04]  /*0760*/  FFMA R5, R5, R6, R12 ;  /* 0x0000000605057223 */ /* 0x010fc8000000000c */
[----:B---3--:R-:W-:-:S04]  /*0770*/  FFMA R5, R16, R17, R5 ;  /* 0x0000001110057223 */ /* 0x008fc80000000005 */
[----:B--2---:R-:W-:-:S04]  /*0780*/  FFMA R5, R18, R19, R5 ;  /* 0x0000001312057223 */ /* 0x004fc80000000005 */
[----:B-----5:R-:W-:-:S07]  /*0790*/  FFMA R12, R20, R14, R5 ;  /* 0x0000000e140c7223 */ /* 0x020fce0000000005 */
.L_x_3:
[----:B------:R-:W-:Y:S05]  /*07a0*/  BRA.U !UP1, `(.L_x_2) ;  /* 0x0000000109a87547 */ /* 0x000fea000b800000 */
[----:B------:R-:W-:Y:S01]  /*07b0*/  UISETP.NE.AND UP0, UPT, UR5, 0x1, UPT ;  /* 0x000000010500788c */ /* 0x000fe2000bf05270 */
[----:B------:R-:W-:Y:S01]  /*07c0*/  MOV R7, UR4 ;  /* 0x0000000400077c02 */ /* 0x000fe20008000f00 */
[----:B------:R-:W-:Y:S02]  /*07d0*/  ULOP3.LUT UR5, UR20, 0x1, URZ, 0xc0, !UPT ;  /* 0x0000000114057892 */ /* 0x000fe4000f8ec0ff */
[----:B------:R-:W-:Y:S02]  /*07e0*/  MOV R15, UR20 ;  /* 0x00000014000f7c02 */ /* 0x000fe40008000f00 */
[----:B------:R-:W-:Y:S01]  /*07f0*/  UISETP.NE.U32.AND UP1, UPT, UR5, 0x1, UPT ;  /* 0x000000010500788c */ /* 0x000fe2000bf25070 */
[----:B------:R-:W-:-:S04]  /*0800*/  PLOP3.LUT P1, PT, PT, PT, UP0, 0x80, 0x8 ;  /* 0x000000000008781c */ /* 0x000fc80003f2f008 */
[----:B------:R-:W1:Y:S01]  /*0810*/  @UP0 LDCU.128 UR8, c[0x0][0x380] ;  /* 0x00007000ff0807ac */ /* 0x000e620008000c00 */
[----:B------:R-:W-:Y:S01]  /*0820*/  PLOP3.LUT P0, PT, PT, PT, UP1, 0x80, 0x8 ;  /* 0x000000000008781c */ /* 0x000fe20003f0f018 */
[----:B------:R-:W2:Y:S04]  /*0830*/  @UP0 LDCU.64 UR6, c[0x0][0x380] ;  /* 0x00007000ff0607ac */ /* 0x000ea80008000a00 */
[----:B------:R-:W3:Y:S03]  /*0840*/  @!UP1 LDCU.128 UR12, c[0x0][0x380] ;  /* 0x00007000ff0c97ac */ /* 0x000ee60008000c00 */
[C---:B------:R-:W-:Y:S02]  /*0850*/  @P1 IADD3 R3, PT, PT, R13.reuse, UR4, RZ ;  /* 0x000000040d031c10 */ /* 0x040fe4000fffe0ff */
[----:B------:R-:W-:Y:S01]  /*0860*/  @P1 IADD3 R6, P2, PT, R13, UR4, RZ ;  /* 0x000000040d061c10 */ /* 0x000fe2000ff5e0ff */
[----:B------:R-:W-:Y:S01]  /*0870*/  @UP0 UIADD3 UR4, UPT, UPT, UR4, 0x2, URZ ;  /* 0x0000000204040890 */ /* 0x000fe2000fffe0ff */
[----:B-1----:R-:W-:Y:S01]  /*0880*/  MOV R11, UR9 ;  /* 0x00000009000b7c02 */ /* 0x002fe20008000f00 */
[----:B------:R-:W-:Y:S01]  /*0890*/  IMAD.U32 R10, RZ, RZ, UR8 ;  /* 0x00000008ff0a7e24 */ /* 0x000fe2000f8e00ff */
[----:B------:R-:W-:-:S02]  /*08a0*/  MOV R4, UR10 ;  /* 0x0000000a00047c02 */ /* 0x000fc40008000f00 */
[----:B------:R-:W-:Y:S01]  /*08b0*/  MOV R5, UR11 ;  /* 0x0000000b00057c02 */ /* 0x000fe20008000f00 */
[----:B------:R-:W-:-:S04]  /*08c0*/  @P1 IMAD.WIDE.U32 R10, R3, 0x4, R10 ;  /* 0x00000004030a1825 */ /* 0x000fc800078e000a */
[----:B------:R-:W-:Y:S01]  /*08d0*/  @P1 IMAD R3, R7, UR20, R0 ;  /* 0x0000001407031c24 */ /* 0x000fe2000f8e0200 */
[----:B------:R-:W-:Y:S01]  /*08e0*/  @P1 IADD3.X R7, PT, PT, RZ, RZ, RZ, P2, !PT ;  /* 0x000000ffff071210 */ /* 0x000fe200017fe4ff */
[----:B------:R-:W-:Y:S01]  /*08f0*/  IMAD.U32 R19, RZ, RZ, UR4 ;  /* 0x00000004ff137e24 */ /* 0x000fe2000f8e00ff */
[C---:B--2---:R-:W-:Y:S01]  /*0900*/  @P1 LEA R2, P2, R6.reuse, UR6, 0x2 ;  /* 0x0000000606021c11 */ /* 0x044fe2000f8410ff */
[----:B------:R-:W-:Y:S01]  /*0910*/  @P1 IMAD.WIDE R4, R3, 0x4, R4 ;  /* 0x0000000403041825 */ /* 0x000fe200078e0204 */
[----:B------:R-:W-:Y:S01]  /*0920*/  @!P0 IADD3 R17, PT, PT, R13, UR4, RZ ;  /* 0x000000040d118c10 */ /* 0x000fe2000fffe0ff */
[----:B0-----:R-:W2:Y:S01]  /*0930*/  @P1 LDG.E R11, desc[UR18][R10.64] ;  /* 0x000000120a0b1981 */ /* 0x001ea2000c1e1900 */
[----:B------:R-:W-:Y:S01]  /*0940*/  @P1 LEA.HI.X R3, R6, UR7, R7, 0x2, P2 ;  /* 0x0000000706031c11 */ /* 0x000fe200090f1407 */
[----:B------:R-:W-:Y:S01]  /*0950*/  @!P0 IMAD R19, R19, UR20, R0 ;  /* 0x0000001413138c24 */ /* 0x000fe2000f8e0200 */
[----:B---3--:R-:W-:Y:S01]  /*0960*/  MOV R6, UR12 ;  /* 0x0000000c00067c02 */ /* 0x008fe20008000f00 */
[----:B------:R-:W-:Y:S01]  /*0970*/  @P1 IMAD.WIDE R14, R15, 0x4, R4 ;  /* 0x000000040f0e1825 */ /* 0x000fe200078e0204 */
[----:B------:R-:W-:Y:S01]  /*0980*/  MOV R7, UR13 ;  /* 0x0000000d00077c02 */ /* 0x000fe20008000f00 */
[----:B------:R-:W2:Y:S01]  /*0990*/  @P1 LDG.E R4, desc[UR18][R4.64] ;  /* 0x0000001204041981 */ /* 0x000ea2000c1e1900 */
[----:B------:R-:W-:-:S02]  /*09a0*/  MOV R8, UR14 ;  /* 0x0000000e00087c02 */ /* 0x000fc40008000f00 */
[----:B------:R-:W-:Y:S01]  /*09b0*/  MOV R9, UR15 ;  /* 0x0000000f00097c02 */ /* 0x000fe20008000f00 */
[----:B------:R-:W-:Y:S01]  /*09c0*/  @!P0 IMAD.WIDE.U32 R6, R17, 0x4, R6 ;  /* 0x0000000411068825 */ /* 0x000fe200078e0006 */
[----:B------:R-:W3:Y:S03]  /*09d0*/  @P1 LDG.E R14, desc[UR18][R14.64] ;  /* 0x000000120e0e1981 */ /* 0x000ee6000c1e1900 */
[----:B------:R-:W-:Y:S01]  /*09e0*/  @!P0 IMAD.WIDE R8, R19, 0x4, R8 ;  /* 0x0000000413088825 */ /* 0x000fe200078e0208 */
[----:B------:R-:W3:Y:S04]  /*09f0*/  @P1 LDG.E R2, desc[UR18][R2.64+0x4] ;  /* 0x0000041202021981 */ /* 0x000ee8000c1e1900 */
[----:B------:R-:W4:Y:S04]  /*0a00*/  @!P0 LDG.E R7, desc[UR18][R6.64] ;  /* 0x0000001206078981 */ /* 0x000f28000c1e1900 */
[----:B------:R-:W4:Y:S01]  /*0a10*/  @!P0 LDG.E R8, desc[UR18][R8.64] ;  /* 0x0000001208088981 */ /* 0x000f22000c1e1900 */
[----:B--2---:R-:W-:-:S04]  /*0a20*/  @P1 FFMA R11, R11, R4, R12 ;  /* 0x000000040b0b1223 */ /* 0x004fc8000000000c */
[----:B---3--:R-:W-:-:S04]  /*0a30*/  @P1 FFMA R12, R2, R14, R11 ;  /* 0x0000000e020c1223 */ /* 0x008fc8000000000b */
[----:B----4-:R-:W-:-:S07]  /*0a40*/  @!P0 FFMA R12, R7, R8, R12 ;  /* 0x00000008070c8223 */ /* 0x010fce000000000c */
.L_x_2:
[----:B------:R-:W1:Y:S01]  /*0a50*/  LDC.64 R2, c[0x0][0x390] ;  /* 0x0000e400ff027b82 */ /* 0x000e620000000a00 */
[----:B------:R-:W-:-:S05]  /*0a60*/  IADD3 R13, PT, PT, R0, R13, RZ ;  /* 0x0000000d000d7210 */ /* 0x000fca0007ffe0ff */
[----:B-1----:R-:W-:-:S05]  /*0a70*/  IMAD.WIDE R2, R13, 0x4, R2 ;  /* 0x000000040d027825 */ /* 0x002fca00078e0202 */
[----:B0-----:R-:W-:Y:S01]  /*0a80*/  STG.E desc[UR18][R2.64], R12 ;  /* 0x0000000c02007986 */ /* 0x001fe2000c101912 */
[----:B------:R-:W-:Y:S05]  /*0a90*/  EXIT ;  /* 0x000000000000794d */ /* 0x000fea0003800000 */
.L_x_4:
[----:B------:R-:W-:-:S00]  /*0aa0*/  BRA `(.L_x_4) ;  /* 0xfffffffc00fc7947 */ /* 0x000fc0000383ffff */
[----:B------:R-:W-:-:S00]  /*0ab0*/  NOP ;  /* 0x0000000000007918 */ /* 0x000fc00000000000 */
        /* <DEDUP_REMOVED lines=12> */
.L_x_5:


//--------------------- .nv.shared.reserved.0     --------------------------
	.section	.nv.shared.reserved.0,"aw",@nobits
	.weak		__nv_reservedSMEM_offset_0_alias
	.size		__nv_reservedSMEM_offset_0_alias, 0, 64
	.other		__nv_reservedSMEM_offset_0_alias,@"STO_CUDA_RESERVED_SHARED STV_DEFAULT"
__nv_reservedSMEM_offset_0_alias:
	.zero		0
	.zero		64


//--------------------- .nv.constant0._Z18vecMulMatrixKernelPfS_S_i --------------------------
	.section	.nv.constant0._Z18vecMulMatrixKernelPfS_S_i,"a",@progbits
	.sectionflags	@""
	.align	4
.nv.constant0._Z18vecMulMatrixKernelPfS_S_i:
	.zero		924


//--------------------- SYMBOLS --------------------------

	.type		.nv.reservedSmem.offset0,@object
	.size		.nv.reservedSmem.offset0,0x4
